//
// Generated by NVIDIA NVVM Compiler
//
// Compiler Build ID: CL-36424714
// Cuda compilation tools, release 13.0, V13.0.88
// Based on NVVM 20.0.0
//

.version 9.0
.target sm_100
.address_size 64

	// .globl	_Z7prescanPfi
.extern .shared .align 16 .b8 temp[];

.visible .entry _Z7prescanPfi(
	.param .u64 .ptr .align 1 _Z7prescanPfi_param_0,
	.param .u32 _Z7prescanPfi_param_1
)
{
	.reg .pred 	%p<8>;
	.reg .b32 	%r<44>;
	.reg .b32 	%f<9>;
	.reg .b64 	%rd<5>;

	ld.param.u64 	%rd2, [_Z7prescanPfi_param_0];
	ld.param.u32 	%r15, [_Z7prescanPfi_param_1];
	cvta.to.global.u64 	%rd3, %rd2;
	mov.u32 	%r1, %tid.x;
	mul.wide.u32 	%rd4, %r1, 4;
	add.s64 	%rd1, %rd3, %rd4;
	ld.global.f32 	%f1, [%rd1];
	shl.b32 	%r17, %r1, 2;
	mov.u32 	%r18, temp;
	add.s32 	%r2, %r18, %r17;
	st.shared.f32 	[%r2], %f1;
	shr.s32 	%r39, %r15, 1;
	setp.lt.s32 	%p1, %r39, 1;
	mov.b32 	%r41, 1;
	@%p1 bra 	$L__BB0_5;
	shl.b32 	%r20, %r1, 1;
	or.b32  	%r4, %r20, 1;
	mov.b32 	%r41, 1;
$L__BB0_2:
	bar.sync 	0;
	setp.ge.s32 	%p2, %r1, %r39;
	@%p2 bra 	$L__BB0_4;
	mul.lo.s32 	%r21, %r41, %r4;
	shl.b32 	%r22, %r21, 2;
	add.s32 	%r24, %r18, %r22;
	ld.shared.f32 	%f2, [%r24+-4];
	shl.b32 	%r25, %r41, 2;
	add.s32 	%r26, %r24, %r25;
	ld.shared.f32 	%f3, [%r26+-4];
	add.f32 	%f4, %f2, %f3;
	st.shared.f32 	[%r26+-4], %f4;
$L__BB0_4:
	shl.b32 	%r41, %r41, 1;
	shr.u32 	%r8, %r39, 1;
	setp.gt.u32 	%p3, %r39, 1;
	mov.u32 	%r39, %r8;
	@%p3 bra 	$L__BB0_2;
$L__BB0_5:
	setp.ne.s32 	%p4, %r1, 0;
	@%p4 bra 	$L__BB0_7;
	shl.b32 	%r27, %r15, 2;
	add.s32 	%r29, %r18, %r27;
	mov.b32 	%r30, 0;
	st.shared.u32 	[%r29+-4], %r30;
$L__BB0_7:
	setp.lt.s32 	%p5, %r15, 2;
	@%p5 bra 	$L__BB0_12;
	shl.b32 	%r32, %r1, 1;
	or.b32  	%r10, %r32, 1;
	mov.b32 	%r42, 1;
$L__BB0_9:
	shr.u32 	%r41, %r41, 1;
	bar.sync 	0;
	setp.ge.u32 	%p6, %r1, %r42;
	@%p6 bra 	$L__BB0_11;
	mul.lo.s32 	%r33, %r41, %r10;
	shl.b32 	%r34, %r33, 2;
	add.s32 	%r36, %r18, %r34;
	ld.shared.f32 	%f5, [%r36+-4];
	shl.b32 	%r37, %r41, 2;
	add.s32 	%r38, %r36, %r37;
	ld.shared.f32 	%f6, [%r38+-4];
	st.shared.f32 	[%r36+-4], %f6;
	add.f32 	%f7, %f5, %f6;
	st.shared.f32 	[%r38+-4], %f7;
$L__BB0_11:
	shl.b32 	%r42, %r42, 1;
	setp.lt.s32 	%p7, %r42, %r15;
	@%p7 bra 	$L__BB0_9;
$L__BB0_12:
	bar.sync 	0;
	ld.shared.f32 	%f8, [%r2];
	st.global.f32 	[%rd1], %f8;
	ret;

}


// ===== COMPILED SASS (sm_100) =====

	.target	sm_100

	.elftype	@"ET_EXEC"


//--------------------- .note.nv.tkinfo           --------------------------
	.section	.note.nv.tkinfo,"",@"SHT_NOTE"
	.sectionflags	@"SHF_NOTE_NV_TKINFO"
	.tkinfo
        /*0018*/ 	.word	0x00000002
        /*0030*/ 	.string	""
        /*0030*/ 	.string	"ptxas"
        /*0030*/ 	.string	"Cuda compilation tools, release 13.0, V13.0.88"
        /*0030*/ 	.string	"Build cuda_13.0.r13.0/compiler.36424714_0"
        /*0030*/ 	.string	"-arch sm_100 -m 64 "



//--------------------- .note.nv.cuinfo           --------------------------
	.section	.note.nv.cuinfo,"",@"SHT_NOTE"
	.sectionflags	@"SHF_NOTE_NV_CUINFO"
        /*0018*/ 	.short	0x0002
        /*001a*/ 	.short	0x0064
        /*001c*/ 	.short	0x0082
	.zero		2


//--------------------- .nv.info                  --------------------------
	.section	.nv.info,"",@"SHT_CUDA_INFO"
	.align	4


	//----- nvinfo : EIATTR_REGCOUNT
	.align		4
        /*0000*/ 	.byte	0x04, 0x2f
        /*0002*/ 	.short	(.L_1 - .L_0)
	.align		4
.L_0:
        /*0004*/ 	.word	index@(_Z7prescanPfi)
        /*0008*/ 	.word	0x00000010


	//----- nvinfo : EIATTR_FRAME_SIZE
	.align		4
.L_1:
        /*000c*/ 	.byte	0x04, 0x11
        /*000e*/ 	.short	(.L_3 - .L_2)
	.align		4
.L_2:
        /*0010*/ 	.word	index@(_Z7prescanPfi)
        /*0014*/ 	.word	0x00000000


	//----- nvinfo : EIATTR_MIN_STACK_SIZE
	.align		4
.L_3:
        /*0018*/ 	.byte	0x04, 0x12
        /*001a*/ 	.short	(.L_5 - .L_4)
	.align		4
.L_4:
        /*001c*/ 	.word	index@(_Z7prescanPfi)
        /*0020*/ 	.word	0x00000000
.L_5:


//--------------------- .nv.compat                --------------------------
	.section	.nv.compat,"",@"SHT_CUDA_COMPAT_INFO"
	.align	4
        /*0000*/ 	.byte	0x02, 0x09, 0x00, 0x00, 0x02, 0x02, 0x01, 0x00, 0x02, 0x05, 0x05, 0x00, 0x03, 0x07, 0x01, 0x01
        /*0010*/ 	.byte	0x02, 0x03, 0x00, 0x00, 0x02, 0x06, 0x01, 0x00, 0x04, 0x0b, 0x08, 0x00, 0x09, 0x00, 0x00, 0x00
        /*0020*/ 	.byte	0x00, 0x00, 0x00, 0x00


//--------------------- .nv.info._Z7prescanPfi    --------------------------
	.section	.nv.info._Z7prescanPfi,"",@"SHT_CUDA_INFO"
	.sectionflags	@""
	.align	4


	//----- nvinfo : EIATTR_CUDA_API_VERSION
	.align		4
        /*0000*/ 	.byte	0x04, 0x37
        /*0002*/ 	.short	(.L_7 - .L_6)
.L_6:
        /*0004*/ 	.word	0x00000082


	//----- nvinfo : EIATTR_KPARAM_INFO
	.align		4
.L_7:
        /*0008*/ 	.byte	0x04, 0x17
        /*000a*/ 	.short	(.L_9 - .L_8)
.L_8:
        /*000c*/ 	.word	0x00000000
        /*0010*/ 	.short	0x0001
        /*0012*/ 	.short	0x0008
        /*0014*/ 	.byte	0x00, 0xf0, 0x11, 0x00


	//----- nvinfo : EIATTR_KPARAM_INFO
	.align		4
.L_9:
        /*0018*/ 	.byte	0x04, 0x17
        /*001a*/ 	.short	(.L_11 - .L_10)
.L_10:
        /*001c*/ 	.word	0x00000000
        /*0020*/ 	.short	0x0000
        /*0022*/ 	.short	0x0000
        /*0024*/ 	.byte	0x00, 0xf5, 0x21, 0x00


	//----- nvinfo : EIATTR_SPARSE_MMA_MASK
	.align		4
.L_11:
        /*0028*/ 	.byte	0x03, 0x50
        /*002a*/ 	.short	0x0000


	//----- nvinfo : EIATTR_MAXREG_COUNT
	.align		4
        /*002c*/ 	.byte	0x03, 0x1b
        /*002e*/ 	.short	0x00ff


	//----- nvinfo : EIATTR_NUM_BARRIERS
	.align		4
        /*0030*/ 	.byte	0x02, 0x4c
        /*0032*/ 	.byte	0x01
	.zero		1


	//----- nvinfo : EIATTR_MERCURY_ISA_VERSION
	.align		4
        /*0034*/ 	.byte	0x03, 0x5f
        /*0036*/ 	.short	0x0101


	//----- nvinfo : EIATTR_VRC_CTA_INIT_COUNT
	.align		4
        /*0038*/ 	.byte	0x02, 0x4a
	.zero		1
	.zero		1


	//----- nvinfo : EIATTR_EXIT_INSTR_OFFSETS
	.align		4
        /*003c*/ 	.byte	0x04, 0x1c
        /*003e*/ 	.short	(.L_13 - .L_12)


	//   ....[0]....
.L_12:
        /*0040*/ 	.word	0x000003a0


	//----- nvinfo : EIATTR_CBANK_PARAM_SIZE
	.align		4
.L_13:
        /*0044*/ 	.byte	0x03, 0x19
        /*0046*/ 	.short	0x000c


	//----- nvinfo : EIATTR_PARAM_CBANK
	.align		4
        /*0048*/ 	.byte	0x04, 0x0a
        /*004a*/ 	.short	(.L_15 - .L_14)
	.align		4
.L_14:
        /*004c*/ 	.word	index@(.nv.constant0._Z7prescanPfi)
        /*0050*/ 	.short	0x0380
        /*0052*/ 	.short	0x000c


	//----- nvinfo : EIATTR_SW_WAR
	.align		4
.L_15:
        /*0054*/ 	.byte	0x04, 0x36
        /*0056*/ 	.short	(.L_17 - .L_16)
.L_16:
        /*0058*/ 	.word	0x00000008
.L_17:


//--------------------- .nv.callgraph             --------------------------
	.section	.nv.callgraph,"",@"SHT_CUDA_CALLGRAPH"
	.align	4
	.sectionentsize	8
	.align		4
        /*0000*/ 	.word	0x00000000
	.align		4
        /*0004*/ 	.word	0xffffffff
	.align		4
        /*0008*/ 	.word	0x00000000
	.align		4
        /*000c*/ 	.word	0xfffffffe
	.align		4
        /*0010*/ 	.word	0x00000000
	.align		4
        /*0014*/ 	.word	0xfffffffd
	.align		4
        /*0018*/ 	.word	0x00000000
	.align		4
        /*001c*/ 	.word	0xfffffffc


//--------------------- .text._Z7prescanPfi       --------------------------
	.section	.text._Z7prescanPfi,"ax",@progbits
	.align	128
        .global         _Z7prescanPfi
        .type           _Z7prescanPfi,@function
        .size           _Z7prescanPfi,(.L_x_5 - _Z7prescanPfi)
        .other          _Z7prescanPfi,@"STO_CUDA_ENTRY STV_DEFAULT"
_Z7prescanPfi:
.text._Z7prescanPfi:
[----:B------:R-:W-:Y:S01]  /*0000*/  LDC R1, c[0x0][0x37c] ;  /* 0x0000df00ff017b82 */ /* 0x000fe20000000800 */
[----:B------:R-:W0:Y:S07]  /*0010*/  S2R R13, SR_TID.X ;  /* 0x00000000000d7919 */ /* 0x000e2e0000002100 */
[----:B------:R-:W0:Y:S01]  /*0020*/  LDC.64 R2, c[0x0][0x380] ;  /* 0x0000e000ff027b82 */ /* 0x000e220000000a00 */
[----:B------:R-:W1:Y:S01]  /*0030*/  LDCU.64 UR8, c[0x0][0x358] ;  /* 0x00006b00ff0877ac */ /* 0x000e620008000a00 */
[----:B------:R-:W2:Y:S06]  /*0040*/  LDCU UR6, c[0x0][0x388] ;  /* 0x00007100ff0677ac */ /* 0x000eac0008000800 */
[----:B------:R-:W3:Y:S08]  /*0050*/  S2UR UR5, SR_CgaCtaId ;  /* 0x00000000000579c3 */ /* 0x000ef00000008800 */
[----:B------:R-:W4:Y:S01]  /*0060*/  LDC R8, c[0x0][0x388] ;  /* 0x0000e200ff087b82 */ /* 0x000f220000000800 */
[----:B0-----:R-:W-:-:S05]  /*0070*/  IMAD.WIDE.U32 R2, R13, 0x4, R2 ;  /* 0x000000040d027825 */ /* 0x001fca00078e0002 */
[----:B-1----:R-:W5:Y:S01]  /*0080*/  LDG.E R0, desc[UR8][R2.64] ;  /* 0x0000000802007981 */ /* 0x002f62000c1e1900 */
[----:B------:R-:W-:Y:S01]  /*0090*/  UMOV UR4, 0x400 ;  /* 0x0000040000047882 */ /* 0x000fe20000000000 */
[----:B------:R-:W-:Y:S01]  /*00a0*/  ISETP.NE.AND P1, PT, R13, RZ, PT ;  /* 0x000000ff0d00720c */ /* 0x000fe20003f25270 */
[----:B---3--:R-:W-:Y:S01]  /*00b0*/  ULEA UR4, UR5, UR4, 0x18 ;  /* 0x0000000405047291 */ /* 0x008fe2000f8ec0ff */
[----:B----4-:R-:W-:Y:S01]  /*00c0*/  ISETP.GE.AND P2, PT, R8, 0x2, PT ;  /* 0x000000020800780c */ /* 0x010fe20003f46270 */
[----:B--2---:R-:W-:Y:S01]  /*00d0*/  USHF.R.S32.HI UR5, URZ, 0x1, UR6 ;  /* 0x00000001ff057899 */ /* 0x004fe20008011406 */
[----:B------:R-:W-:-:S03]  /*00e0*/  IMAD.MOV.U32 R4, RZ, RZ, 0x1 ;  /* 0x00000001ff047424 */ /* 0x000fc600078e00ff */
[----:B------:R-:W-:Y:S01]  /*00f0*/  LEA R5, R13, UR4, 0x2 ;  /* 0x000000040d057c11 */ /* 0x000fe2000f8e10ff */
[----:B------:R-:W-:-:S04]  /*0100*/  UISETP.GE.AND UP0, UPT, UR5, 0x1, UPT ;  /* 0x000000010500788c */ /* 0x000fc8000bf06270 */
[----:B-----5:R0:W-:Y:S05]  /*0110*/  STS [R5], R0 ;  /* 0x0000000005007388 */ /* 0x0201ea0000000800 */
[----:B------:R-:W-:Y:S05]  /*0120*/  BRA.U !UP0, `(.L_x_0) ;  /* 0x0000000108407547 */ /* 0x000fea000b800000 */
[----:B------:R-:W-:Y:S01]  /*0130*/  LEA R7, R13, 0x1, 0x1 ;  /* 0x000000010d077811 */ /* 0x000fe200078e08ff */
[----:B------:R-:W-:-:S07]  /*0140*/  IMAD.MOV.U32 R4, RZ, RZ, 0x1 ;  /* 0x00000001ff047424 */ /* 0x000fce00078e00ff */
.L_x_1:
[----:B------:R-:W-:Y:S01]  /*0150*/  BAR.SYNC.DEFER_BLOCKING 0x0 ;  /* 0x0000000000007b1d */ /* 0x000fe20000010000 */
[----:B------:R-:W-:Y:S01]  /*0160*/  ISETP.GE.AND P0, PT, R13, UR5, PT ;  /* 0x000000050d007c0c */ /* 0x000fe2000bf06270 */
[----:B------:R-:W-:Y:S02]  /*0170*/  UISETP.GT.U32.AND UP0, UPT, UR5, 0x1, UPT ;  /* 0x000000010500788c */ /* 0x000fe4000bf04070 */
[----:B------:R-:W-:-:S07]  /*0180*/  USHF.R.U32.HI UR6, URZ, 0x1, UR5 ;  /* 0x00000001ff067899 */ /* 0x000fce0008011605 */
[----:B------:R-:W-:-:S03]  /*0190*/  UMOV UR5, UR6 ;  /* 0x0000000600057c82 */ /* 0x000fc60008000000 */
[----:B01----:R-:W-:-:S05]  /*01a0*/  @!P0 IMAD R0, R7, R4, RZ ;  /* 0x0000000407008224 */ /* 0x003fca00078e02ff */
[----:B------:R-:W-:-:S05]  /*01b0*/  @!P0 LEA R9, R0, UR4, 0x2 ;  /* 0x0000000400098c11 */ /* 0x000fca000f8e10ff */
[C---:B------:R-:W-:Y:S02]  /*01c0*/  @!P0 IMAD R0, R4.reuse, 0x4, R9 ;  /* 0x0000000404008824 */ /* 0x040fe400078e0209 */
[----:B------:R-:W-:Y:S01]  /*01d0*/  @!P0 LDS R9, [R9+-0x4] ;  /* 0xfffffc0009098984 */ /* 0x000fe20000000800 */
[----:B------:R-:W-:-:S03]  /*01e0*/  IMAD.SHL.U32 R4, R4, 0x2, RZ ;  /* 0x0000000204047824 */ /* 0x000fc600078e00ff */
[----:B------:R-:W0:Y:S02]  /*01f0*/  @!P0 LDS R6, [R0+-0x4] ;  /* 0xfffffc0000068984 */ /* 0x000e240000000800 */
[----:B0-----:R-:W-:-:S05]  /*0200*/  @!P0 FADD R11, R9, R6 ;  /* 0x00000006090b8221 */ /* 0x001fca0000000000 */
[----:B------:R1:W-:Y:S01]  /*0210*/  @!P0 STS [R0+-0x4], R11 ;  /* 0xfffffc0b00008388 */ /* 0x0003e20000000800 */
[----:B------:R-:W-:Y:S05]  /*0220*/  BRA.U UP0, `(.L_x_1) ;  /* 0xfffffffd00c87547 */ /* 0x000fea000b83ffff */
.L_x_0:
[----:B01----:R-:W-:-:S05]  /*0230*/  @!P1 LEA R0, R8, UR4, 0x2 ;  /* 0x0000000408009c11 */ /* 0x003fca000f8e10ff */
[----:B------:R0:W-:Y:S01]  /*0240*/  @!P1 STS [R0+-0x4], RZ ;  /* 0xfffffcff00009388 */ /* 0x0001e20000000800 */
[----:B------:R-:W-:Y:S05]  /*0250*/  @!P2 BRA `(.L_x_2) ;  /* 0x000000000044a947 */ /* 0x000fea0003800000 */
[----:B------:R-:W-:Y:S01]  /*0260*/  LEA R11, R13, 0x1, 0x1 ;  /* 0x000000010d0b7811 */ /* 0x000fe200078e08ff */
[----:B------:R-:W1:Y:S01]  /*0270*/  LDCU UR6, c[0x0][0x388] ;  /* 0x00007100ff0677ac */ /* 0x000e620008000800 */
[----:B------:R-:W-:-:S05]  /*0280*/  UMOV UR5, 0x1 ;  /* 0x0000000100057882 */ /* 0x000fca0000000000 */
.L_x_3:
[----:B------:R-:W-:Y:S01]  /*0290*/  BAR.SYNC.DEFER_BLOCKING 0x0 ;  /* 0x0000000000007b1d */ /* 0x000fe20000010000 */
[----:B------:R-:W-:Y:S01]  /*02a0*/  ISETP.GE.U32.AND P0, PT, R13, UR5, PT ;  /* 0x000000050d007c0c */ /* 0x000fe2000bf06070 */
[----:B------:R-:W-:Y:S01]  /*02b0*/  USHF.L.U32 UR5, UR5, 0x1, URZ ;  /* 0x0000000105057899 */ /* 0x000fe200080006ff */
[----:B------:R-:W-:-:S03]  /*02c0*/  SHF.R.U32.HI R4, RZ, 0x1, R4 ;  /* 0x00000001ff047819 */ /* 0x000fc60000011604 */
[----:B-1----:R-:W-:-:S08]  /*02d0*/  UISETP.GE.AND UP0, UPT, UR5, UR6, UPT ;  /* 0x000000060500728c */ /* 0x002fd0000bf06270 */
[----:B0-----:R-:W-:-:S05]  /*02e0*/  @!P0 IMAD R0, R4, R11, RZ ;  /* 0x0000000b04008224 */ /* 0x001fca00078e02ff */
[----:B--2---:R-:W-:-:S05]  /*02f0*/  @!P0 LEA R7, R0, UR4, 0x2 ;  /* 0x0000000400078c11 */ /* 0x004fca000f8e10ff */
[----:B------:R-:W-:Y:S01]  /*0300*/  @!P0 IMAD R6, R4, 0x4, R7 ;  /* 0x0000000404068824 */ /* 0x000fe200078e0207 */
[----:B------:R-:W-:Y:S04]  /*0310*/  @!P0 LDS R0, [R7+-0x4] ;  /* 0xfffffc0007008984 */ /* 0x000fe80000000800 */
[----:B------:R-:W0:Y:S02]  /*0320*/  @!P0 LDS R8, [R6+-0x4] ;  /* 0xfffffc0006088984 */ /* 0x000e240000000800 */
[----:B0-----:R-:W-:Y:S02]  /*0330*/  @!P0 FADD R9, R0, R8 ;  /* 0x0000000800098221 */ /* 0x001fe40000000000 */
[----:B------:R2:W-:Y:S04]  /*0340*/  @!P0 STS [R7+-0x4], R8 ;  /* 0xfffffc0807008388 */ /* 0x0005e80000000800 */
[----:B------:R2:W-:Y:S01]  /*0350*/  @!P0 STS [R6+-0x4], R9 ;  /* 0xfffffc0906008388 */ /* 0x0005e20000000800 */
[----:B------:R-:W-:Y:S05]  /*0360*/  BRA.U !UP0, `(.L_x_3) ;  /* 0xfffffffd08c87547 */ /* 0x000fea000b83ffff */
.L_x_2:
[----:B------:R-:W-:Y:S06]  /*0370*/  BAR.SYNC.DEFER_BLOCKING 0x0 ;  /* 0x0000000000007b1d */ /* 0x000fec0000010000 */
[----:B------:R-:W1:Y:S04]  /*0380*/  LDS R5, [R5] ;  /* 0x0000000005057984 */ /* 0x000e680000000800 */
[----:B-1----:R-:W-:Y:S01]  /*0390*/  STG.E desc[UR8][R2.64], R5 ;  /* 0x0000000502007986 */ /* 0x002fe2000c101908 */
[----:B------:R-:W-:Y:S05]  /*03a0*/  EXIT ;  /* 0x000000000000794d */ /* 0x000fea0003800000 */
.L_x_4:
[----:B------:R-:W-:-:S00]  /*03b0*/  BRA `(.L_x_4) ;  /* 0xfffffffc00fc7947 */ /* 0x000fc0000383ffff */
[----:B------:R-:W-:-:S00]  /*03c0*/  NOP ;  /* 0x0000000000007918 */ /* 0x000fc00000000000 */
        /* <DEDUP_REMOVED lines=11> */
.L_x_5:


//--------------------- .nv.shared._Z7prescanPfi  --------------------------
	.section	.nv.shared._Z7prescanPfi,"aw",@nobits
	.sectionflags	@""
	.align	16
	.zero		1024


//--------------------- .nv.shared.reserved.0     --------------------------
	.section	.nv.shared.reserved.0,"aw",@nobits
	.weak		__nv_reservedSMEM_offset_0_alias
	.size		__nv_reservedSMEM_offset_0_alias, 0, 64
	.other		__nv_reservedSMEM_offset_0_alias,@"STO_CUDA_RESERVED_SHARED STV_DEFAULT"
__nv_reservedSMEM_offset_0_alias:
	.zero		0
	.zero		64


//--------------------- .nv.constant0._Z7prescanPfi --------------------------
	.section	.nv.constant0._Z7prescanPfi,"a",@progbits
	.sectionflags	@""
	.align	4
.nv.constant0._Z7prescanPfi:
	.zero		908


//--------------------- SYMBOLS --------------------------

	.type		.nv.reservedSmem.offset0,@object
	.size		.nv.reservedSmem.offset0,0x4
	.type		.nv.reservedSmem.cap,@object
	.size		.nv.reservedSmem.cap,0x4
